//
// Generated by NVIDIA NVVM Compiler
//
// Compiler Build ID: CL-36424714
// Cuda compilation tools, release 13.0, V13.0.88
// Based on NVVM 20.0.0
//

.version 9.0
.target sm_100
.address_size 64

	// .globl	_Z11scan_kernelPfS_S_i
// _ZZ11scan_kernelPfS_S_iE8buffer_s has been demoted

.visible .entry _Z11scan_kernelPfS_S_i(
	.param .u64 .ptr .align 1 _Z11scan_kernelPfS_S_i_param_0,
	.param .u64 .ptr .align 1 _Z11scan_kernelPfS_S_i_param_1,
	.param .u64 .ptr .align 1 _Z11scan_kernelPfS_S_i_param_2,
	.param .u32 _Z11scan_kernelPfS_S_i_param_3
)
{
	.reg .pred 	%p<22>;
	.reg .b32 	%r<65>;
	.reg .b32 	%f<69>;
	.reg .b64 	%rd<17>;
	// demoted variable
	.shared .align 4 .b8 _ZZ11scan_kernelPfS_S_iE8buffer_s[8192];
	ld.param.u64 	%rd3, [_Z11scan_kernelPfS_S_i_param_0];
	ld.param.u64 	%rd1, [_Z11scan_kernelPfS_S_i_param_1];
	ld.param.u64 	%rd2, [_Z11scan_kernelPfS_S_i_param_2];
	cvta.to.global.u64 	%rd4, %rd3;
	mov.u32 	%r1, %ctaid.x;
	mov.u32 	%r8, %ntid.x;
	mul.lo.s32 	%r9, %r8, %r1;
	shl.b32 	%r10, %r9, 1;
	mov.u32 	%r2, %tid.x;
	add.s32 	%r3, %r10, %r2;
	mul.wide.u32 	%rd5, %r3, 4;
	add.s64 	%rd6, %rd4, %rd5;
	ld.global.f32 	%f1, [%rd6];
	shl.b32 	%r11, %r2, 2;
	mov.u32 	%r12, _ZZ11scan_kernelPfS_S_iE8buffer_s;
	add.s32 	%r4, %r12, %r11;
	st.shared.f32 	[%r4], %f1;
	add.s32 	%r5, %r3, 1024;
	mul.wide.u32 	%rd7, %r5, 4;
	add.s64 	%rd8, %rd4, %rd7;
	ld.global.f32 	%f2, [%rd8];
	st.shared.f32 	[%r4+4096], %f2;
	bar.sync 	0;
	shl.b32 	%r13, %r2, 1;
	add.s32 	%r6, %r13, 2;
	add.s32 	%r7, %r4, %r11;
	ld.shared.f32 	%f3, [%r7];
	ld.shared.f32 	%f4, [%r7+4];
	add.f32 	%f5, %f3, %f4;
	st.shared.f32 	[%r7+4], %f5;
	bar.sync 	0;
	setp.gt.u32 	%p1, %r2, 511;
	@%p1 bra 	$L__BB0_2;
	shl.b32 	%r14, %r6, 3;
	add.s32 	%r16, %r12, %r14;
	ld.shared.f32 	%f6, [%r16+-12];
	ld.shared.f32 	%f7, [%r16+-4];
	add.f32 	%f8, %f6, %f7;
	st.shared.f32 	[%r16+-4], %f8;
$L__BB0_2:
	bar.sync 	0;
	setp.gt.u32 	%p2, %r2, 255;
	@%p2 bra 	$L__BB0_4;
	shl.b32 	%r17, %r6, 4;
	add.s32 	%r19, %r12, %r17;
	ld.shared.f32 	%f9, [%r19+-20];
	ld.shared.f32 	%f10, [%r19+-4];
	add.f32 	%f11, %f9, %f10;
	st.shared.f32 	[%r19+-4], %f11;
$L__BB0_4:
	bar.sync 	0;
	setp.gt.u32 	%p3, %r2, 127;
	@%p3 bra 	$L__BB0_6;
	shl.b32 	%r20, %r6, 5;
	add.s32 	%r22, %r12, %r20;
	ld.shared.f32 	%f12, [%r22+-36];
	ld.shared.f32 	%f13, [%r22+-4];
	add.f32 	%f14, %f12, %f13;
	st.shared.f32 	[%r22+-4], %f14;
$L__BB0_6:
	bar.sync 	0;
	setp.gt.u32 	%p4, %r2, 63;
	@%p4 bra 	$L__BB0_8;
	shl.b32 	%r23, %r6, 6;
	add.s32 	%r25, %r12, %r23;
	ld.shared.f32 	%f15, [%r25+-68];
	ld.shared.f32 	%f16, [%r25+-4];
	add.f32 	%f17, %f15, %f16;
	st.shared.f32 	[%r25+-4], %f17;
$L__BB0_8:
	bar.sync 	0;
	setp.gt.u32 	%p5, %r2, 31;
	@%p5 bra 	$L__BB0_10;
	shl.b32 	%r26, %r6, 7;
	add.s32 	%r28, %r12, %r26;
	ld.shared.f32 	%f18, [%r28+-132];
	ld.shared.f32 	%f19, [%r28+-4];
	add.f32 	%f20, %f18, %f19;
	st.shared.f32 	[%r28+-4], %f20;
$L__BB0_10:
	bar.sync 	0;
	setp.gt.u32 	%p6, %r2, 15;
	@%p6 bra 	$L__BB0_12;
	shl.b32 	%r29, %r6, 8;
	add.s32 	%r31, %r12, %r29;
	ld.shared.f32 	%f21, [%r31+-260];
	ld.shared.f32 	%f22, [%r31+-4];
	add.f32 	%f23, %f21, %f22;
	st.shared.f32 	[%r31+-4], %f23;
$L__BB0_12:
	bar.sync 	0;
	setp.gt.u32 	%p7, %r2, 7;
	@%p7 bra 	$L__BB0_14;
	shl.b32 	%r32, %r6, 9;
	add.s32 	%r34, %r12, %r32;
	ld.shared.f32 	%f24, [%r34+-516];
	ld.shared.f32 	%f25, [%r34+-4];
	add.f32 	%f26, %f24, %f25;
	st.shared.f32 	[%r34+-4], %f26;
$L__BB0_14:
	bar.sync 	0;
	setp.gt.u32 	%p8, %r2, 3;
	@%p8 bra 	$L__BB0_16;
	shl.b32 	%r35, %r6, 10;
	add.s32 	%r37, %r12, %r35;
	ld.shared.f32 	%f27, [%r37+-1028];
	ld.shared.f32 	%f28, [%r37+-4];
	add.f32 	%f29, %f27, %f28;
	st.shared.f32 	[%r37+-4], %f29;
$L__BB0_16:
	bar.sync 	0;
	setp.gt.u32 	%p9, %r2, 1;
	@%p9 bra 	$L__BB0_18;
	shl.b32 	%r38, %r6, 11;
	add.s32 	%r40, %r12, %r38;
	ld.shared.f32 	%f30, [%r40+-2052];
	ld.shared.f32 	%f31, [%r40+-4];
	add.f32 	%f32, %f30, %f31;
	st.shared.f32 	[%r40+-4], %f32;
$L__BB0_18:
	bar.sync 	0;
	setp.ne.s32 	%p10, %r2, 0;
	@%p10 bra 	$L__BB0_20;
	ld.shared.f32 	%f33, [_ZZ11scan_kernelPfS_S_iE8buffer_s+4092];
	ld.shared.f32 	%f34, [_ZZ11scan_kernelPfS_S_iE8buffer_s+8188];
	add.f32 	%f35, %f33, %f34;
	st.shared.f32 	[_ZZ11scan_kernelPfS_S_iE8buffer_s+8188], %f35;
$L__BB0_20:
	setp.ne.s32 	%p11, %r2, 0;
	bar.sync 	0;
	@%p11 bra 	$L__BB0_22;
	ld.shared.f32 	%f36, [_ZZ11scan_kernelPfS_S_iE8buffer_s+4092];
	ld.shared.f32 	%f37, [_ZZ11scan_kernelPfS_S_iE8buffer_s+6140];
	add.f32 	%f38, %f36, %f37;
	st.shared.f32 	[_ZZ11scan_kernelPfS_S_iE8buffer_s+6140], %f38;
$L__BB0_22:
	bar.sync 	0;
	setp.gt.u32 	%p12, %r2, 2;
	@%p12 bra 	$L__BB0_24;
	shl.b32 	%r41, %r6, 10;
	add.s32 	%r43, %r12, %r41;
	ld.shared.f32 	%f39, [%r43+-4];
	ld.shared.f32 	%f40, [%r43+1020];
	add.f32 	%f41, %f39, %f40;
	st.shared.f32 	[%r43+1020], %f41;
$L__BB0_24:
	bar.sync 	0;
	setp.gt.u32 	%p13, %r2, 6;
	@%p13 bra 	$L__BB0_26;
	shl.b32 	%r44, %r6, 9;
	add.s32 	%r46, %r12, %r44;
	ld.shared.f32 	%f42, [%r46+-4];
	ld.shared.f32 	%f43, [%r46+508];
	add.f32 	%f44, %f42, %f43;
	st.shared.f32 	[%r46+508], %f44;
$L__BB0_26:
	bar.sync 	0;
	setp.gt.u32 	%p14, %r2, 14;
	@%p14 bra 	$L__BB0_28;
	shl.b32 	%r47, %r6, 8;
	add.s32 	%r49, %r12, %r47;
	ld.shared.f32 	%f45, [%r49+-4];
	ld.shared.f32 	%f46, [%r49+252];
	add.f32 	%f47, %f45, %f46;
	st.shared.f32 	[%r49+252], %f47;
$L__BB0_28:
	bar.sync 	0;
	setp.gt.u32 	%p15, %r2, 30;
	@%p15 bra 	$L__BB0_30;
	shl.b32 	%r50, %r6, 7;
	add.s32 	%r52, %r12, %r50;
	ld.shared.f32 	%f48, [%r52+-4];
	ld.shared.f32 	%f49, [%r52+124];
	add.f32 	%f50, %f48, %f49;
	st.shared.f32 	[%r52+124], %f50;
$L__BB0_30:
	bar.sync 	0;
	setp.gt.u32 	%p16, %r2, 62;
	@%p16 bra 	$L__BB0_32;
	shl.b32 	%r53, %r6, 6;
	add.s32 	%r55, %r12, %r53;
	ld.shared.f32 	%f51, [%r55+-4];
	ld.shared.f32 	%f52, [%r55+60];
	add.f32 	%f53, %f51, %f52;
	st.shared.f32 	[%r55+60], %f53;
$L__BB0_32:
	bar.sync 	0;
	setp.gt.u32 	%p17, %r2, 126;
	@%p17 bra 	$L__BB0_34;
	shl.b32 	%r56, %r6, 5;
	add.s32 	%r58, %r12, %r56;
	ld.shared.f32 	%f54, [%r58+-4];
	ld.shared.f32 	%f55, [%r58+28];
	add.f32 	%f56, %f54, %f55;
	st.shared.f32 	[%r58+28], %f56;
$L__BB0_34:
	bar.sync 	0;
	setp.gt.u32 	%p18, %r2, 254;
	@%p18 bra 	$L__BB0_36;
	shl.b32 	%r59, %r6, 4;
	add.s32 	%r61, %r12, %r59;
	ld.shared.f32 	%f57, [%r61+-4];
	ld.shared.f32 	%f58, [%r61+12];
	add.f32 	%f59, %f57, %f58;
	st.shared.f32 	[%r61+12], %f59;
$L__BB0_36:
	bar.sync 	0;
	setp.gt.u32 	%p19, %r2, 510;
	@%p19 bra 	$L__BB0_38;
	shl.b32 	%r62, %r6, 3;
	add.s32 	%r64, %r12, %r62;
	ld.shared.f32 	%f60, [%r64+-4];
	ld.shared.f32 	%f61, [%r64+4];
	add.f32 	%f62, %f60, %f61;
	st.shared.f32 	[%r64+4], %f62;
$L__BB0_38:
	bar.sync 	0;
	setp.eq.s32 	%p20, %r2, 1023;
	@%p20 bra 	$L__BB0_40;
	ld.shared.f32 	%f63, [%r7+4];
	ld.shared.f32 	%f64, [%r7+8];
	add.f32 	%f65, %f63, %f64;
	st.shared.f32 	[%r7+8], %f65;
$L__BB0_40:
	setp.ne.s32 	%p21, %r2, 1023;
	bar.sync 	0;
	@%p21 bra 	$L__BB0_42;
	ld.shared.f32 	%f66, [_ZZ11scan_kernelPfS_S_iE8buffer_s+8188];
	cvta.to.global.u64 	%rd9, %rd2;
	mul.wide.u32 	%rd10, %r1, 4;
	add.s64 	%rd11, %rd9, %rd10;
	st.global.f32 	[%rd11], %f66;
$L__BB0_42:
	cvta.to.global.u64 	%rd12, %rd1;
	ld.shared.f32 	%f67, [%r4];
	add.s64 	%rd14, %rd12, %rd5;
	st.global.f32 	[%rd14], %f67;
	ld.shared.f32 	%f68, [%r4+4096];
	add.s64 	%rd16, %rd12, %rd7;
	st.global.f32 	[%rd16], %f68;
	ret;

}


// ===== COMPILED SASS (sm_100) =====

	.target	sm_100

	.elftype	@"ET_EXEC"


//--------------------- .note.nv.tkinfo           --------------------------
	.section	.note.nv.tkinfo,"",@"SHT_NOTE"
	.sectionflags	@"SHF_NOTE_NV_TKINFO"
	.tkinfo
        /*0018*/ 	.word	0x00000002
        /*0030*/ 	.string	""
        /*0030*/ 	.string	"ptxas"
        /*0030*/ 	.string	"Cuda compilation tools, release 13.0, V13.0.88"
        /*0030*/ 	.string	"Build cuda_13.0.r13.0/compiler.36424714_0"
        /*0030*/ 	.string	"-arch sm_100 -m 64 "



//--------------------- .note.nv.cuinfo           --------------------------
	.section	.note.nv.cuinfo,"",@"SHT_NOTE"
	.sectionflags	@"SHF_NOTE_NV_CUINFO"
        /*0018*/ 	.short	0x0002
        /*001a*/ 	.short	0x0064
        /*001c*/ 	.short	0x0082
	.zero		2


//--------------------- .nv.info                  --------------------------
	.section	.nv.info,"",@"SHT_CUDA_INFO"
	.align	4


	//----- nvinfo : EIATTR_REGCOUNT
	.align		4
        /*0000*/ 	.byte	0x04, 0x2f
        /*0002*/ 	.short	(.L_1 - .L_0)
	.align		4
.L_0:
        /*0004*/ 	.word	index@(_Z11scan_kernelPfS_S_i)
        /*0008*/ 	.word	0x00000016


	//----- nvinfo : EIATTR_FRAME_SIZE
	.align		4
.L_1:
        /*000c*/ 	.byte	0x04, 0x11
        /*000e*/ 	.short	(.L_3 - .L_2)
	.align		4
.L_2:
        /*0010*/ 	.word	index@(_Z11scan_kernelPfS_S_i)
        /*0014*/ 	.word	0x00000000


	//----- nvinfo : EIATTR_MIN_STACK_SIZE
	.align		4
.L_3:
        /*0018*/ 	.byte	0x04, 0x12
        /*001a*/ 	.short	(.L_5 - .L_4)
	.align		4
.L_4:
        /*001c*/ 	.word	index@(_Z11scan_kernelPfS_S_i)
        /*0020*/ 	.word	0x00000000
.L_5:


//--------------------- .nv.compat                --------------------------
	.section	.nv.compat,"",@"SHT_CUDA_COMPAT_INFO"
	.align	4
        /*0000*/ 	.byte	0x02, 0x09, 0x00, 0x00, 0x02, 0x02, 0x01, 0x00, 0x02, 0x05, 0x05, 0x00, 0x03, 0x07, 0x01, 0x01
        /*0010*/ 	.byte	0x02, 0x03, 0x00, 0x00, 0x02, 0x06, 0x01, 0x00, 0x04, 0x0b, 0x08, 0x00, 0x09, 0x00, 0x00, 0x00
        /*0020*/ 	.byte	0x00, 0x00, 0x00, 0x00


//--------------------- .nv.info._Z11scan_kernelPfS_S_i --------------------------
	.section	.nv.info._Z11scan_kernelPfS_S_i,"",@"SHT_CUDA_INFO"
	.sectionflags	@""
	.align	4


	//----- nvinfo : EIATTR_CUDA_API_VERSION
	.align		4
        /*0000*/ 	.byte	0x04, 0x37
        /*0002*/ 	.short	(.L_7 - .L_6)
.L_6:
        /*0004*/ 	.word	0x00000082


	//----- nvinfo : EIATTR_KPARAM_INFO
	.align		4
.L_7:
        /*0008*/ 	.byte	0x04, 0x17
        /*000a*/ 	.short	(.L_9 - .L_8)
.L_8:
        /*000c*/ 	.word	0x00000000
        /*0010*/ 	.short	0x0003
        /*0012*/ 	.short	0x0018
        /*0014*/ 	.byte	0x00, 0xf0, 0x11, 0x00


	//----- nvinfo : EIATTR_KPARAM_INFO
	.align		4
.L_9:
        /*0018*/ 	.byte	0x04, 0x17
        /*001a*/ 	.short	(.L_11 - .L_10)
.L_10:
        /*001c*/ 	.word	0x00000000
        /*0020*/ 	.short	0x0002
        /*0022*/ 	.short	0x0010
        /*0024*/ 	.byte	0x00, 0xf5, 0x21, 0x00


	//----- nvinfo : EIATTR_KPARAM_INFO
	.align		4
.L_11:
        /*0028*/ 	.byte	0x04, 0x17
        /*002a*/ 	.short	(.L_13 - .L_12)
.L_12:
        /*002c*/ 	.word	0x00000000
        /*0030*/ 	.short	0x0001
        /*0032*/ 	.short	0x0008
        /*0034*/ 	.byte	0x00, 0xf5, 0x21, 0x00


	//----- nvinfo : EIATTR_KPARAM_INFO
	.align		4
.L_13:
        /*0038*/ 	.byte	0x04, 0x17
        /*003a*/ 	.short	(.L_15 - .L_14)
.L_14:
        /*003c*/ 	.word	0x00000000
        /*0040*/ 	.short	0x0000
        /*0042*/ 	.short	0x0000
        /*0044*/ 	.byte	0x00, 0xf5, 0x21, 0x00


	//----- nvinfo : EIATTR_SPARSE_MMA_MASK
	.align		4
.L_15:
        /*0048*/ 	.byte	0x03, 0x50
        /*004a*/ 	.short	0x0000


	//----- nvinfo : EIATTR_MAXREG_COUNT
	.align		4
        /*004c*/ 	.byte	0x03, 0x1b
        /*004e*/ 	.short	0x00ff


	//----- nvinfo : EIATTR_NUM_BARRIERS
	.align		4
        /*0050*/ 	.byte	0x02, 0x4c
        /*0052*/ 	.byte	0x01
	.zero		1


	//----- nvinfo : EIATTR_MERCURY_ISA_VERSION
	.align		4
        /*0054*/ 	.byte	0x03, 0x5f
        /*0056*/ 	.short	0x0101


	//----- nvinfo : EIATTR_VRC_CTA_INIT_COUNT
	.align		4
        /*0058*/ 	.byte	0x02, 0x4a
	.zero		1
	.zero		1


	//----- nvinfo : EIATTR_EXIT_INSTR_OFFSETS
	.align		4
        /*005c*/ 	.byte	0x04, 0x1c
        /*005e*/ 	.short	(.L_17 - .L_16)


	//   ....[0]....
.L_16:
        /*0060*/ 	.word	0x00000ae0


	//----- nvinfo : EIATTR_CBANK_PARAM_SIZE
	.align		4
.L_17:
        /*0064*/ 	.byte	0x03, 0x19
        /*0066*/ 	.short	0x001c


	//----- nvinfo : EIATTR_PARAM_CBANK
	.align		4
        /*0068*/ 	.byte	0x04, 0x0a
        /*006a*/ 	.short	(.L_19 - .L_18)
	.align		4
.L_18:
        /*006c*/ 	.word	index@(.nv.constant0._Z11scan_kernelPfS_S_i)
        /*0070*/ 	.short	0x0380
        /*0072*/ 	.short	0x001c


	//----- nvinfo : EIATTR_SW_WAR
	.align		4
.L_19:
        /*0074*/ 	.byte	0x04, 0x36
        /*0076*/ 	.short	(.L_21 - .L_20)
.L_20:
        /*0078*/ 	.word	0x00000008
.L_21:


//--------------------- .nv.callgraph             --------------------------
	.section	.nv.callgraph,"",@"SHT_CUDA_CALLGRAPH"
	.align	4
	.sectionentsize	8
	.align		4
        /*0000*/ 	.word	0x00000000
	.align		4
        /*0004*/ 	.word	0xffffffff
	.align		4
        /*0008*/ 	.word	0x00000000
	.align		4
        /*000c*/ 	.word	0xfffffffe
	.align		4
        /*0010*/ 	.word	0x00000000
	.align		4
        /*0014*/ 	.word	0xfffffffd
	.align		4
        /*0018*/ 	.word	0x00000000
	.align		4
        /*001c*/ 	.word	0xfffffffc


//--------------------- .text._Z11scan_kernelPfS_S_i --------------------------
	.section	.text._Z11scan_kernelPfS_S_i,"ax",@progbits
	.align	128
        .global         _Z11scan_kernelPfS_S_i
        .type           _Z11scan_kernelPfS_S_i,@function
        .size           _Z11scan_kernelPfS_S_i,(.L_x_1 - _Z11scan_kernelPfS_S_i)
        .other          _Z11scan_kernelPfS_S_i,@"STO_CUDA_ENTRY STV_DEFAULT"
_Z11scan_kernelPfS_S_i:
.text._Z11scan_kernelPfS_S_i:
[----:B------:R-:W-:Y:S01]  /*0000*/  LDC R1, c[0x0][0x37c] ;  /* 0x0000df00ff017b82 */ /* 0x000fe20000000800 */
[----:B------:R-:W0:Y:S01]  /*0010*/  S2R R3, SR_CTAID.X ;  /* 0x0000000000037919 */ /* 0x000e220000002500 */
[----:B------:R-:W0:Y:S06]  /*0020*/  LDCU UR4, c[0x0][0x360] ;  /* 0x00006c00ff0477ac */ /* 0x000e2c0008000800 */
[----:B------:R-:W1:Y:S01]  /*0030*/  LDC.64 R10, c[0x0][0x380] ;  /* 0x0000e000ff0a7b82 */ /* 0x000e620000000a00 */
[----:B------:R-:W2:Y:S01]  /*0040*/  S2R R4, SR_TID.X ;  /* 0x0000000000047919 */ /* 0x000ea20000002100 */
[----:B------:R-:W3:Y:S01]  /*0050*/  LDCU.64 UR6, c[0x0][0x358] ;  /* 0x00006b00ff0677ac */ /* 0x000ee20008000a00 */
[----:B0-----:R-:W-:-:S04]  /*0060*/  IMAD R5, R3, UR4, RZ ;  /* 0x0000000403057c24 */ /* 0x001fc8000f8e02ff */
[----:B--2---:R-:W-:-:S04]  /*0070*/  IMAD R2, R5, 0x2, R4 ;  /* 0x0000000205027824 */ /* 0x004fc800078e0204 */
[C---:B------:R-:W-:Y:S02]  /*0080*/  VIADD R0, R2.reuse, 0x400 ;  /* 0x0000040002007836 */ /* 0x040fe40000000000 */
[----:B-1----:R-:W-:-:S04]  /*0090*/  IMAD.WIDE.U32 R8, R2, 0x4, R10 ;  /* 0x0000000402087825 */ /* 0x002fc800078e000a */
[----:B------:R-:W-:Y:S02]  /*00a0*/  IMAD.WIDE.U32 R10, R0, 0x4, R10 ;  /* 0x00000004000a7825 */ /* 0x000fe400078e000a */
[----:B---3--:R0:W2:Y:S04]  /*00b0*/  LDG.E R8, desc[UR6][R8.64] ;  /* 0x0000000608087981 */ /* 0x0080a8000c1e1900 */
[----:B------:R-:W3:Y:S01]  /*00c0*/  LDG.E R10, desc[UR6][R10.64] ;  /* 0x000000060a0a7981 */ /* 0x000ee2000c1e1900 */
[----:B------:R-:W1:Y:S01]  /*00d0*/  S2UR UR5, SR_CgaCtaId ;  /* 0x00000000000579c3 */ /* 0x000e620000008800 */
[----:B------:R-:W-:Y:S01]  /*00e0*/  UMOV UR4, 0x400 ;  /* 0x0000040000047882 */ /* 0x000fe20000000000 */
[C---:B------:R-:W-:Y:S02]  /*00f0*/  ISETP.GT.U32.AND P1, PT, R4.reuse, 0x1ff, PT ;  /* 0x000001ff0400780c */ /* 0x040fe40003f24070 */
[----:B------:R-:W-:-:S11]  /*0100*/  ISETP.GT.U32.AND P0, PT, R4, 0xff, PT ;  /* 0x000000ff0400780c */ /* 0x000fd60003f04070 */
[----:B0-----:R-:W-:Y:S01]  /*0110*/  @!P1 LEA R9, R4, 0x10, 0x4 ;  /* 0x0000001004099811 */ /* 0x001fe200078e20ff */
[----:B-1----:R-:W-:-:S06]  /*0120*/  ULEA UR4, UR5, UR4, 0x18 ;  /* 0x0000000405047291 */ /* 0x002fcc000f8ec0ff */
[----:B------:R-:W-:-:S05]  /*0130*/  LEA R5, R4, UR4, 0x2 ;  /* 0x0000000404057c11 */ /* 0x000fca000f8e10ff */
[C---:B------:R-:W-:Y:S01]  /*0140*/  IMAD R6, R4.reuse, 0x4, R5 ;  /* 0x0000000404067824 */ /* 0x040fe200078e0205 */
[----:B--2---:R-:W-:Y:S04]  /*0150*/  STS [R5], R8 ;  /* 0x0000000805007388 */ /* 0x004fe80000000800 */
[----:B---3--:R0:W-:Y:S01]  /*0160*/  STS [R5+0x1000], R10 ;  /* 0x0010000a05007388 */ /* 0x0081e20000000800 */
[----:B------:R-:W-:Y:S01]  /*0170*/  BAR.SYNC.DEFER_BLOCKING 0x0 ;  /* 0x0000000000007b1d */ /* 0x000fe20000010000 */
[----:B0-----:R-:W-:-:S05]  /*0180*/  @!P0 LEA R10, R4, 0x20, 0x5 ;  /* 0x00000020040a8811 */ /* 0x001fca00078e28ff */
[----:B------:R-:W-:Y:S04]  /*0190*/  LDS R7, [R6] ;  /* 0x0000000006077984 */ /* 0x000fe80000000800 */
[----:B------:R-:W0:Y:S02]  /*01a0*/  LDS R12, [R6+0x4] ;  /* 0x00000400060c7984 */ /* 0x000e240000000800 */
[----:B0-----:R-:W-:-:S05]  /*01b0*/  FADD R7, R7, R12 ;  /* 0x0000000c07077221 */ /* 0x001fca0000000000 */
[----:B------:R-:W-:Y:S01]  /*01c0*/  STS [R6+0x4], R7 ;  /* 0x0000040706007388 */ /* 0x000fe20000000800 */
[----:B------:R-:W-:Y:S06]  /*01d0*/  BAR.SYNC.DEFER_BLOCKING 0x0 ;  /* 0x0000000000007b1d */ /* 0x000fec0000010000 */
[----:B------:R-:W-:Y:S04]  /*01e0*/  @!P1 LDS R11, [R9+UR4+-0xc] ;  /* 0xfffff404090b9984 */ /* 0x000fe80008000800 */
[----:B------:R-:W0:Y:S02]  /*01f0*/  @!P1 LDS R8, [R9+UR4+-0x4] ;  /* 0xfffffc0409089984 */ /* 0x000e240008000800 */
[----:B0-----:R-:W-:-:S05]  /*0200*/  @!P1 FADD R8, R11, R8 ;  /* 0x000000080b089221 */ /* 0x001fca0000000000 */
[----:B------:R-:W-:Y:S01]  /*0210*/  @!P1 STS [R9+UR4+-0x4], R8 ;  /* 0xfffffc0809009988 */ /* 0x000fe20008000804 */
[----:B------:R-:W-:Y:S01]  /*0220*/  BAR.SYNC.DEFER_BLOCKING 0x0 ;  /* 0x0000000000007b1d */ /* 0x000fe20000010000 */
[----:B------:R-:W-:-:S13]  /*0230*/  ISETP.GT.U32.AND P1, PT, R4, 0x7f, PT ;  /* 0x0000007f0400780c */ /* 0x000fda0003f24070 */
[----:B------:R-:W-:Y:S01]  /*0240*/  @!P1 LEA R7, R4, 0x40, 0x6 ;  /* 0x0000004004079811 */ /* 0x000fe200078e30ff */
        /* <DEDUP_REMOVED lines=47> */
[----:B------:R-:W-:-:S05]  /*0540*/  ISETP.NE.AND P0, PT, R4, RZ, PT ;  /* 0x000000ff0400720c */ /* 0x000fca0003f05270 */
[----:B------:R-:W-:Y:S04]  /*0550*/  @!P1 LDS R12, [R7+UR4+-0x804] ;  /* 0xfff7fc04070c9984 */ /* 0x000fe80008000800 */
[----:B------:R-:W0:Y:S02]  /*0560*/  @!P1 LDS R13, [R7+UR4+-0x4] ;  /* 0xfffffc04070d9984 */ /* 0x000e240008000800 */
[----:B0-----:R-:W-:-:S05]  /*0570*/  @!P1 FADD R12, R12, R13 ;  /* 0x0000000d0c0c9221 */ /* 0x001fca0000000000 */
[----:B------:R0:W-:Y:S01]  /*0580*/  @!P1 STS [R7+UR4+-0x4], R12 ;  /* 0xfffffc0c07009988 */ /* 0x0001e20008000804 */
[----:B------:R-:W-:Y:S01]  /*0590*/  BAR.SYNC.DEFER_BLOCKING 0x0 ;  /* 0x0000000000007b1d */ /* 0x000fe20000010000 */
[----:B------:R-:W-:-:S13]  /*05a0*/  ISETP.GT.U32.AND P1, PT, R4, 0x2, PT ;  /* 0x000000020400780c */ /* 0x000fda0003f24070 */
[----:B0-----:R-:W-:Y:S01]  /*05b0*/  @!P1 LEA R12, R4, 0x800, 0xb ;  /* 0x00000800040c9811 */ /* 0x001fe200078e58ff */
[----:B------:R-:W-:Y:S04]  /*05c0*/  @!P0 LDS R8, [UR4+0xffc] ;  /* 0x000ffc04ff088984 */ /* 0x000fe80008000800 */
[----:B------:R-:W0:Y:S02]  /*05d0*/  @!P0 LDS R9, [UR4+0x1ffc] ;  /* 0x001ffc04ff098984 */ /* 0x000e240008000800 */
[----:B0-----:R-:W-:-:S05]  /*05e0*/  @!P0 FADD R8, R8, R9 ;  /* 0x0000000908088221 */ /* 0x001fca0000000000 */
[----:B------:R-:W-:Y:S01]  /*05f0*/  @!P0 STS [UR4+0x1ffc], R8 ;  /* 0x001ffc08ff008988 */ /* 0x000fe20008000804 */
[----:B------:R-:W-:Y:S06]  /*0600*/  BAR.SYNC.DEFER_BLOCKING 0x0 ;  /* 0x0000000000007b1d */ /* 0x000fec0000010000 */
[----:B------:R-:W-:Y:S04]  /*0610*/  @!P0 LDS R9, [UR4+0xffc] ;  /* 0x000ffc04ff098984 */ /* 0x000fe80008000800 */
[----:B------:R-:W0:Y:S02]  /*0620*/  @!P0 LDS R10, [UR4+0x17fc] ;  /* 0x0017fc04ff0a8984 */ /* 0x000e240008000800 */
[----:B0-----:R-:W-:-:S05]  /*0630*/  @!P0 FADD R9, R9, R10 ;  /* 0x0000000a09098221 */ /* 0x001fca0000000000 */
[----:B------:R-:W-:Y:S01]  /*0640*/  @!P0 STS [UR4+0x17fc], R9 ;  /* 0x0017fc09ff008988 */ /* 0x000fe20008000804 */
[----:B------:R-:W-:Y:S01]  /*0650*/  BAR.SYNC.DEFER_BLOCKING 0x0 ;  /* 0x0000000000007b1d */ /* 0x000fe20000010000 */
[----:B------:R-:W-:-:S13]  /*0660*/  ISETP.GT.U32.AND P0, PT, R4, 0x6, PT ;  /* 0x000000060400780c */ /* 0x000fda0003f04070 */
[----:B------:R-:W-:Y:S01]  /*0670*/  @!P0 LEA R13, R4, 0x400, 0xa ;  /* 0x00000400040d8811 */ /* 0x000fe200078e50ff */
[----:B------:R-:W-:Y:S04]  /*0680*/  @!P1 LDS R7, [R12+UR4+-0x4] ;  /* 0xfffffc040c079984 */ /* 0x000fe80008000800 */
[----:B------:R-:W0:Y:S02]  /*0690*/  @!P1 LDS R10, [R12+UR4+0x3fc] ;  /* 0x0003fc040c0a9984 */ /* 0x000e240008000800 */
[----:B0-----:R-:W-:-:S05]  /*06a0*/  @!P1 FADD R7, R7, R10 ;  /* 0x0000000a07079221 */ /* 0x001fca0000000000 */
[----:B------:R-:W-:Y:S01]  /*06b0*/  @!P1 STS [R12+UR4+0x3fc], R7 ;  /* 0x0003fc070c009988 */ /* 0x000fe20008000804 */
        /* <DEDUP_REMOVED lines=43> */
[----:B------:R-:W-:-:S05]  /*0970*/  ISETP.NE.AND P1, PT, R4, 0x3ff, PT ;  /* 0x000003ff0400780c */ /* 0x000fca0003f25270 */
[----:B------:R-:W-:Y:S04]  /*0980*/  @!P0 LDS R8, [R19+UR4+-0x4] ;  /* 0xfffffc0413088984 */ /* 0x000fe80008000800 */
[----:B------:R-:W0:Y:S02]  /*0990*/  @!P0 LDS R11, [R19+UR4+0x4] ;  /* 0x00000404130b8984 */ /* 0x000e240008000800 */
[----:B0-----:R-:W-:-:S05]  /*09a0*/  @!P0 FADD R8, R8, R11 ;  /* 0x0000000b08088221 */ /* 0x001fca0000000000 */
[----:B------:R-:W-:Y:S01]  /*09b0*/  @!P0 STS [R19+UR4+0x4], R8 ;  /* 0x0000040813008988 */ /* 0x000fe20008000804 */
[----:B------:R-:W-:Y:S01]  /*09c0*/  BAR.SYNC.DEFER_BLOCKING 0x0 ;  /* 0x0000000000007b1d */ /* 0x000fe20000010000 */
[----:B------:R-:W-:-:S05]  /*09d0*/  ISETP.NE.AND P0, PT, R4, 0x3ff, PT ;  /* 0x000003ff0400780c */ /* 0x000fca0003f05270 */
[----:B------:R-:W-:Y:S04]  /*09e0*/  @P1 LDS R9, [R6+0x4] ;  /* 0x0000040006091984 */ /* 0x000fe80000000800 */
[----:B------:R-:W0:Y:S02]  /*09f0*/  @P1 LDS R10, [R6+0x8] ;  /* 0x00000800060a1984 */ /* 0x000e240000000800 */
[----:B0-----:R-:W-:Y:S02]  /*0a00*/  @P1 FADD R7, R9, R10 ;  /* 0x0000000a09071221 */ /* 0x001fe40000000000 */
[----:B------:R-:W0:Y:S03]  /*0a10*/  @!P0 LDC.64 R8, c[0x0][0x390] ;  /* 0x0000e400ff088b82 */ /* 0x000e260000000a00 */
[----:B------:R-:W-:Y:S05]  /*0a20*/  @P1 STS [R6+0x8], R7 ;  /* 0x0000080706001388 */ /* 0x000fea0000000800 */
[----:B------:R-:W-:Y:S08]  /*0a30*/  BAR.SYNC.DEFER_BLOCKING 0x0 ;  /* 0x0000000000007b1d */ /* 0x000ff00000010000 */
[----:B------:R-:W1:Y:S01]  /*0a40*/  LDC.64 R10, c[0x0][0x388] ;  /* 0x0000e200ff0a7b82 */ /* 0x000e620000000a00 */
[----:B0-----:R-:W-:Y:S01]  /*0a50*/  @!P0 IMAD.WIDE.U32 R8, R3, 0x4, R8 ;  /* 0x0000000403088825 */ /* 0x001fe200078e0008 */
[----:B------:R-:W0:Y:S04]  /*0a60*/  @!P0 LDS R13, [UR4+0x1ffc] ;  /* 0x001ffc04ff0d8984 */ /* 0x000e280008000800 */
[----:B------:R-:W2:Y:S01]  /*0a70*/  LDS R15, [R5] ;  /* 0x00000000050f7984 */ /* 0x000ea20000000800 */
[----:B-1----:R-:W-:-:S03]  /*0a80*/  IMAD.WIDE.U32 R2, R2, 0x4, R10 ;  /* 0x0000000402027825 */ /* 0x002fc600078e000a */
[----:B------:R-:W1:Y:S01]  /*0a90*/  LDS R17, [R5+0x1000] ;  /* 0x0010000005117984 */ /* 0x000e620000000800 */
[----:B------:R-:W-:-:S03]  /*0aa0*/  IMAD.WIDE.U32 R10, R0, 0x4, R10 ;  /* 0x00000004000a7825 */ /* 0x000fc600078e000a */
[----:B0-----:R-:W-:Y:S04]  /*0ab0*/  @!P0 STG.E desc[UR6][R8.64], R13 ;  /* 0x0000000d08008986 */ /* 0x001fe8000c101906 */
[----:B--2---:R-:W-:Y:S04]  /*0ac0*/  STG.E desc[UR6][R2.64], R15 ;  /* 0x0000000f02007986 */ /* 0x004fe8000c101906 */
[----:B-1----:R-:W-:Y:S01]  /*0ad0*/  STG.E desc[UR6][R10.64], R17 ;  /* 0x000000110a007986 */ /* 0x002fe2000c101906 */
[----:B------:R-:W-:Y:S05]  /*0ae0*/  EXIT ;  /* 0x000000000000794d */ /* 0x000fea0003800000 */
.L_x_0:
[----:B------:R-:W-:-:S00]  /*0af0*/  BRA `(.L_x_0) ;  /* 0xfffffffc00fc7947 */ /* 0x000fc0000383ffff */
[----:B------:R-:W-:-:S00]  /*0b00*/  NOP ;  /* 0x0000000000007918 */ /* 0x000fc00000000000 */
[----:B------:R-:W-:-:S00]  /*0b10*/  NOP ;  /* 0x0000000000007918 */ /* 0x000fc00000000000 */
[----:B------:R-:W-:-:S00]  /*0b20*/  NOP ;  /* 0x0000000000007918 */ /* 0x000fc00000000000 */
[----:B------:R-:W-:-:S00]  /*0b30*/  NOP ;  /* 0x0000000000007918 */ /* 0x000fc00000000000 */
[----:B------:R-:W-:-:S00]  /*0b40*/  NOP ;  /* 0x0000000000007918 */ /* 0x000fc00000000000 */
[----:B------:R-:W-:-:S00]  /*0b50*/  NOP ;  /* 0x0000000000007918 */ /* 0x000fc00000000000 */
[----:B------:R-:W-:-:S00]  /*0b60*/  NOP ;  /* 0x0000000000007918 */ /* 0x000fc00000000000 */
[----:B------:R-:W-:-:S00]  /*0b70*/  NOP ;  /* 0x0000000000007918 */ /* 0x000fc00000000000 */
.L_x_1:


//--------------------- .nv.shared._Z11scan_kernelPfS_S_i --------------------------
	.section	.nv.shared._Z11scan_kernelPfS_S_i,"aw",@nobits
	.sectionflags	@""
	.align	4
.nv.shared._Z11scan_kernelPfS_S_i:
	.zero		9216


//--------------------- .nv.shared.reserved.0     --------------------------
	.section	.nv.shared.reserved.0,"aw",@nobits
	.weak		__nv_reservedSMEM_offset_0_alias
	.size		__nv_reservedSMEM_offset_0_alias, 0, 64
	.other		__nv_reservedSMEM_offset_0_alias,@"STO_CUDA_RESERVED_SHARED STV_DEFAULT"
__nv_reservedSMEM_offset_0_alias:
	.zero		0
	.zero		64


//--------------------- .nv.constant0._Z11scan_kernelPfS_S_i --------------------------
	.section	.nv.constant0._Z11scan_kernelPfS_S_i,"a",@progbits
	.sectionflags	@""
	.align	4
.nv.constant0._Z11scan_kernelPfS_S_i:
	.zero		924


//--------------------- SYMBOLS --------------------------

	.type		.nv.reservedSmem.offset0,@object
	.size		.nv.reservedSmem.offset0,0x4
	.type		.nv.reservedSmem.cap,@object
	.size		.nv.reservedSmem.cap,0x4
